	.headerflags	@"EF_CUDA_TEXMODE_UNIFIED EF_CUDA_64BIT_ADDRESS EF_CUDA_ACCELERATORS EF_CUDA_SM90 EF_CUDA_VIRTUAL_SM(EF_CUDA_SM90)"
	.elftype	@"ET_EXEC"


//--------------------- .nv.info                  --------------------------
	.section	.nv.info,"",@"SHT_CUDA_INFO"
	.align	4


	//----- nvinfo : EIATTR_REGCOUNT
	.align		4
        /*0000*/ 	.byte	0x04, 0x2f
        /*0002*/ 	.short	(.L_3 - .L_2)
	.align		4
.L_2:
        /*0004*/ 	.word	index@(triton_poi_fused__native_batch_norm_legit_no_training_relu_26)
        /*0008*/ 	.word	0x00000011


	//----- nvinfo : EIATTR_MIN_STACK_SIZE
	.align		4
.L_3:
        /*000c*/ 	.byte	0x04, 0x12
        /*000e*/ 	.short	(.L_5 - .L_4)
	.align		4
.L_4:
        /*0010*/ 	.word	index@(triton_poi_fused__native_batch_norm_legit_no_training_relu_26)
        /*0014*/ 	.word	0x00000000


	//----- nvinfo : EIATTR_FRAME_SIZE
	.align		4
.L_5:
        /*0018*/ 	.byte	0x04, 0x11
        /*001a*/ 	.short	(.L_7 - .L_6)
	.align		4
.L_6:
        /*001c*/ 	.word	index@(triton_poi_fused__native_batch_norm_legit_no_training_relu_26)
        /*0020*/ 	.word	0x00000000


	//----- nvinfo : EIATTR_MIN_STACK_SIZE
	.align		4
.L_7:
        /*0024*/ 	.byte	0x04, 0x12
        /*0026*/ 	.short	(.L_9 - .L_8)
	.align		4
.L_8:
        /*0028*/ 	.word	index@(triton_poi_fused__native_batch_norm_legit_no_training_relu_26)
        /*002c*/ 	.word	0x00000000
.L_9:


//--------------------- .nv.info.triton_poi_fused__native_batch_norm_legit_no_training_relu_26 --------------------------
	.section	.nv.info.triton_poi_fused__native_batch_norm_legit_no_training_relu_26,"",@"SHT_CUDA_INFO"
	.sectionflags	@""
	.align	4


	//----- nvinfo : EIATTR_CUDA_API_VERSION
	.align		4
        /*0000*/ 	.byte	0x04, 0x37
        /*0002*/ 	.short	(.L_11 - .L_10)
.L_10:
        /*0004*/ 	.word	0x0000007c


	//----- nvinfo : EIATTR_KPARAM_INFO
	.align		4
.L_11:
        /*0008*/ 	.byte	0x04, 0x17
        /*000a*/ 	.short	(.L_13 - .L_12)
.L_12:
        /*000c*/ 	.word	0x00000000
        /*0010*/ 	.short	0x0006
        /*0012*/ 	.short	0x0030
        /*0014*/ 	.byte	0x00, 0xf0, 0x11, 0x00


	//----- nvinfo : EIATTR_KPARAM_INFO
	.align		4
.L_13:
        /*0018*/ 	.byte	0x04, 0x17
        /*001a*/ 	.short	(.L_15 - .L_14)
.L_14:
        /*001c*/ 	.word	0x00000000
        /*0020*/ 	.short	0x0005
        /*0022*/ 	.short	0x0028
        /*0024*/ 	.byte	0x00, 0xf4, 0x21, 0x00


	//----- nvinfo : EIATTR_KPARAM_INFO
	.align		4
.L_15:
        /*0028*/ 	.byte	0x04, 0x17
        /*002a*/ 	.short	(.L_17 - .L_16)
.L_16:
        /*002c*/ 	.word	0x00000000
        /*0030*/ 	.short	0x0004
        /*0032*/ 	.short	0x0020
        /*0034*/ 	.byte	0x00, 0xf4, 0x21, 0x00


	//----- nvinfo : EIATTR_KPARAM_INFO
	.align		4
.L_17:
        /*0038*/ 	.byte	0x04, 0x17
        /*003a*/ 	.short	(.L_19 - .L_18)
.L_18:
        /*003c*/ 	.word	0x00000000
        /*0040*/ 	.short	0x0003
        /*0042*/ 	.short	0x0018
        /*0044*/ 	.byte	0x00, 0xf4, 0x21, 0x00


	//----- nvinfo : EIATTR_KPARAM_INFO
	.align		4
.L_19:
        /*0048*/ 	.byte	0x04, 0x17
        /*004a*/ 	.short	(.L_21 - .L_20)
.L_20:
        /*004c*/ 	.word	0x00000000
        /*0050*/ 	.short	0x0002
        /*0052*/ 	.short	0x0010
        /*0054*/ 	.byte	0x00, 0xf4, 0x21, 0x00


	//----- nvinfo : EIATTR_KPARAM_INFO
	.align		4
.L_21:
        /*0058*/ 	.byte	0x04, 0x17
        /*005a*/ 	.short	(.L_23 - .L_22)
.L_22:
        /*005c*/ 	.word	0x00000000
        /*0060*/ 	.short	0x0001
        /*0062*/ 	.short	0x0008
        /*0064*/ 	.byte	0x00, 0xf4, 0x21, 0x00


	//----- nvinfo : EIATTR_KPARAM_INFO
	.align		4
.L_23:
        /*0068*/ 	.byte	0x04, 0x17
        /*006a*/ 	.short	(.L_25 - .L_24)
.L_24:
        /*006c*/ 	.word	0x00000000
        /*0070*/ 	.short	0x0000
        /*0072*/ 	.short	0x0000
        /*0074*/ 	.byte	0x00, 0xf4, 0x21, 0x00


	//----- nvinfo : EIATTR_SPARSE_MMA_MASK
	.align		4
.L_25:
        /*0078*/ 	.byte	0x03, 0x50
        /*007a*/ 	.short	0x0000


	//----- nvinfo : EIATTR_MAXREG_COUNT
	.align		4
        /*007c*/ 	.byte	0x03, 0x1b
        /*007e*/ 	.short	0x00ff


	//----- nvinfo : EIATTR_EXIT_INSTR_OFFSETS
	.align		4
        /*0080*/ 	.byte	0x04, 0x1c
        /*0082*/ 	.short	(.L_27 - .L_26)


	//   ....[0]....
.L_26:
        /*0084*/ 	.word	0x00000350


	//----- nvinfo : EIATTR_REQNTID
	.align		4
.L_27:
        /*0088*/ 	.byte	0x04, 0x10
        /*008a*/ 	.short	(.L_29 - .L_28)
.L_28:
        /*008c*/ 	.word	0x00000100
        /*0090*/ 	.word	0x00000001
        /*0094*/ 	.word	0x00000001


	//----- nvinfo : EIATTR_CBANK_PARAM_SIZE
	.align		4
.L_29:
        /*0098*/ 	.byte	0x03, 0x19
        /*009a*/ 	.short	0x0034


	//----- nvinfo : EIATTR_PARAM_CBANK
	.align		4
        /*009c*/ 	.byte	0x04, 0x0a
        /*009e*/ 	.short	(.L_31 - .L_30)
	.align		4
.L_30:
        /*00a0*/ 	.word	index@(.nv.constant0.triton_poi_fused__native_batch_norm_legit_no_training_relu_26)
        /*00a4*/ 	.short	0x0210
        /*00a6*/ 	.short	0x0034


	//----- nvinfo : EIATTR_SW_WAR
	.align		4
.L_31:
        /*00a8*/ 	.byte	0x04, 0x36
        /*00aa*/ 	.short	(.L_33 - .L_32)
.L_32:
        /*00ac*/ 	.word	0x00000008
.L_33:


//--------------------- .nv.callgraph             --------------------------
	.section	.nv.callgraph,"",@"SHT_CUDA_CALLGRAPH"
	.align	4
	.sectionentsize	8
	.align		4
        /*0000*/ 	.word	0x00000000
	.align		4
        /*0004*/ 	.word	0xffffffff
	.align		4
        /*0008*/ 	.word	0x00000000
	.align		4
        /*000c*/ 	.word	0xfffffffe
	.align		4
        /*0010*/ 	.word	0x00000000
	.align		4
        /*0014*/ 	.word	0xfffffffd
	.align		4
        /*0018*/ 	.word	0x00000000
	.align		4
        /*001c*/ 	.word	0xfffffffc


//--------------------- .nv.constant4             --------------------------
	.section	.nv.constant4,"a",@progbits
	.align	8
	.align		8
.nv.constant4:
        /*0000*/ 	.dword	_$_str
	.align		8
        /*0008*/ 	.dword	_$_str_$_2


//--------------------- .text.triton_poi_fused__native_batch_norm_legit_no_training_relu_26 --------------------------
	.section	.text.triton_poi_fused__native_batch_norm_legit_no_training_relu_26,"ax",@progbits
	.align	128
        .global         triton_poi_fused__native_batch_norm_legit_no_training_relu_26
        .type           triton_poi_fused__native_batch_norm_legit_no_training_relu_26,@function
        .size           triton_poi_fused__native_batch_norm_legit_no_training_relu_26,(.L_x_1 - triton_poi_fused__native_batch_norm_legit_no_training_relu_26)
        .other          triton_poi_fused__native_batch_norm_legit_no_training_relu_26,@"STO_CUDA_ENTRY STV_DEFAULT"
triton_poi_fused__native_batch_norm_legit_no_training_relu_26:
.text.triton_poi_fused__native_batch_norm_legit_no_training_relu_26:
[----:B------:R-:W-:Y:S01]  /*0000*/  LDC R1, c[0x0][0x28] ;  /* 0x00000a00ff017b82 */ /* 0x000fe20000000800 */
[----:B------:R-:W1:Y:S07]  /*0010*/  S2R R0, SR_TID.X ;  /* 0x0000000000007919 */ /* 0x000e6e0000002100 */
[----:B------:R-:W2:Y:S01]  /*0020*/  LDC.64 R6, c[0x0][0x220] ;  /* 0x00008800ff067b82 */ /* 0x000ea20000000a00 */
[----:B------:R-:W-:Y:S01]  /*0030*/  ULDC.64 UR4, c[0x0][0x208] ;  /* 0x0000820000047ab9 */ /* 0x000fe20000000a00 */
[----:B------:R-:W3:Y:S06]  /*0040*/  S2R R5, SR_CTAID.X ;  /* 0x0000000000057919 */ /* 0x000eec0000002500 */
[----:B------:R-:W4:Y:S08]  /*0050*/  LDC.64 R8, c[0x0][0x228] ;  /* 0x00008a00ff087b82 */ /* 0x000f300000000a00 */
[----:B------:R-:W5:Y:S01]  /*0060*/  LDC.64 R10, c[0x0][0x230] ;  /* 0x00008c00ff0a7b82 */ /* 0x000f620000000a00 */
[----:B-1----:R-:W-:-:S02]  /*0070*/  SHF.L.U32 R0, R0, 0x1, RZ ;  /* 0x0000000100007819 */ /* 0x002fc400000006ff */
[----:B---3--:R-:W-:Y:S02]  /*0080*/  SHF.R.S32.HI R3, RZ, 0x16, R5 ;  /* 0x00000016ff037819 */ /* 0x008fe40000011405 */
[----:B------:R-:W-:Y:S02]  /*0090*/  LOP3.LUT R0, R0, 0x1fe, RZ, 0xc0, !PT ;  /* 0x000001fe00007812 */ /* 0x000fe400078ec0ff */
[----:B------:R-:W-:Y:S02]  /*00a0*/  SGXT R3, R3, 0x1 ;  /* 0x000000010303781a */ /* 0x000fe40000000200 */
[----:B------:R-:W-:Y:S02]  /*00b0*/  LEA R0, R5, R0, 0x9 ;  /* 0x0000000005007211 */ /* 0x000fe400078e48ff */
[----:B------:R-:W1:Y:S02]  /*00c0*/  LDC.64 R4, c[0x0][0x218] ;  /* 0x00008600ff047b82 */ /* 0x000e640000000a00 */
[----:B------:R-:W-:-:S04]  /*00d0*/  LEA.HI R3, R3, R0, RZ, 0xa ;  /* 0x0000000003037211 */ /* 0x000fc800078f50ff */
[----:B------:R-:W-:-:S04]  /*00e0*/  SHF.R.S32.HI R3, RZ, 0xa, R3 ;  /* 0x0000000aff037819 */ /* 0x000fc80000011403 */
[----:B------:R-:W-:-:S04]  /*00f0*/  LEA.HI R2, R3, R3, RZ, 0x6 ;  /* 0x0000000303027211 */ /* 0x000fc800078f30ff */
[----:B------:R-:W-:-:S04]  /*0100*/  LOP3.LUT R2, R2, 0xffffffc0, RZ, 0xc0, !PT ;  /* 0xffffffc002027812 */ /* 0x000fc800078ec0ff */
[----:B------:R-:W-:Y:S02]  /*0110*/  IADD3 R13, R3, -R2, RZ ;  /* 0x80000002030d7210 */ /* 0x000fe40007ffe0ff */
[----:B------:R-:W3:Y:S03]  /*0120*/  LDC.64 R2, c[0x0][0x210] ;  /* 0x00008400ff027b82 */ /* 0x000ee60000000a00 */
[----:B--2---:R-:W-:-:S06]  /*0130*/  IMAD.WIDE R6, R13, 0x4, R6 ;  /* 0x000000040d067825 */ /* 0x004fcc00078e0206 */
[----:B------:R-:W2:Y:S01]  /*0140*/  LDG.E.EL R6, desc[UR4][R6.64] ;  /* 0x0000000406067981 */ /* 0x000ea2000c2e1900 */
[----:B-1----:R-:W-:-:S05]  /*0150*/  IMAD.WIDE R4, R13, 0x4, R4 ;  /* 0x000000040d047825 */ /* 0x002fca00078e0204 */
[----:B------:R1:W2:Y:S01]  /*0160*/  LDG.E.EL R12, desc[UR4][R4.64] ;  /* 0x00000004040c7981 */ /* 0x0002a2000c2e1900 */
[----:B---3--:R-:W-:Y:S01]  /*0170*/  IMAD.WIDE R2, R0, 0x4, R2 ;  /* 0x0000000400027825 */ /* 0x008fe200078e0202 */
[----:B------:R-:W-:Y:S01]  /*0180*/  HFMA2.MMA R14, -RZ, RZ, 1.625, 0 ;  /* 0x3e800000ff0e7435 */ /* 0x000fe200000001ff */
[----:B-1----:R-:W1:Y:S04]  /*0190*/  LDC.64 R4, c[0x0][0x238] ;  /* 0x00008e00ff047b82 */ /* 0x002e680000000a00 */
[----:B------:R-:W3:Y:S01]  /*01a0*/  LDG.E.64 R2, desc[UR4][R2.64] ;  /* 0x0000000402027981 */ /* 0x000ee2000c1e1b00 */
[----:B----4-:R-:W-:-:S04]  /*01b0*/  IMAD.WIDE R8, R13, 0x4, R8 ;  /* 0x000000040d087825 */ /* 0x010fc800078e0208 */
[----:B-----5:R-:W-:Y:S02]  /*01c0*/  IMAD.WIDE R10, R13, 0x4, R10 ;  /* 0x000000040d0a7825 */ /* 0x020fe400078e020a */
[----:B------:R-:W4:Y:S04]  /*01d0*/  LDG.E.EL R8, desc[UR4][R8.64] ;  /* 0x0000000408087981 */ /* 0x000f28000c2e1900 */
[----:B------:R-:W4:Y:S01]  /*01e0*/  LDG.E.EL R11, desc[UR4][R10.64] ;  /* 0x000000040a0b7981 */ /* 0x000f22000c2e1900 */
[----:B-1----:R-:W-:-:S04]  /*01f0*/  IMAD.WIDE R4, R0, 0x4, R4 ;  /* 0x0000000400047825 */ /* 0x002fc800078e0204 */
[----:B--2---:R-:W-:-:S04]  /*0200*/  FADD R6, R6, 9.9999997473787516356e-06 ;  /* 0x3727c5ac06067421 */ /* 0x004fc80000000000 */
[----:B------:R-:W1:Y:S02]  /*0210*/  MUFU.SQRT R7, R6 ;  /* 0x0000000600077308 */ /* 0x000e640000002000 */
[C---:B-1----:R-:W-:Y:S02]  /*0220*/  FSETP.GT.AND P0, PT, R7.reuse, 8.50705917302346158658e+37, PT ;  /* 0x7e8000000700780b */ /* 0x042fe40003f04000 */
[----:B------:R-:W-:-:S11]  /*0230*/  FSETP.GEU.AND P1, PT, R7, 1.175494350822287508e-38, PT ;  /* 0x008000000700780b */ /* 0x000fd60003f2e000 */
[----:B------:R-:W-:-:S04]  /*0240*/  @P0 FMUL R7, R7, 0.25 ;  /* 0x3e80000007070820 */ /* 0x000fc80000400000 */
[----:B------:R-:W-:-:S06]  /*0250*/  @!P1 FMUL R7, R7, 16777216 ;  /* 0x4b80000007079820 */ /* 0x000fcc0000400000 */
[----:B------:R-:W1:Y:S01]  /*0260*/  MUFU.RCP R7, R7 ;  /* 0x0000000700077308 */ /* 0x000e620000001000 */
[----:B------:R-:W-:Y:S01]  /*0270*/  FSEL R14, R14, 1, P0 ;  /* 0x3f8000000e0e7808 */ /* 0x000fe20000000000 */
[----:B---3--:R-:W-:-:S04]  /*0280*/  FADD R2, R2, -R12 ;  /* 0x8000000c02027221 */ /* 0x008fc80000000000 */
[----:B------:R-:W-:Y:S01]  /*0290*/  @!P1 FMUL R14, R14, 16777216 ;  /* 0x4b8000000e0e9820 */ /* 0x000fe20000400000 */
[----:B------:R-:W-:-:S03]  /*02a0*/  FADD R3, R3, -R12 ;  /* 0x8000000c03037221 */ /* 0x000fc60000000000 */
[----:B-1----:R-:W-:-:S04]  /*02b0*/  FMUL R14, R7, R14 ;  /* 0x0000000e070e7220 */ /* 0x002fc80000400000 */
[-C--:B------:R-:W-:Y:S01]  /*02c0*/  FMUL R2, R2, R14.reuse ;  /* 0x0000000e02027220 */ /* 0x080fe20000400000 */
[----:B------:R-:W-:-:S03]  /*02d0*/  FMUL R14, R3, R14 ;  /* 0x0000000e030e7220 */ /* 0x000fc60000400000 */
[C-C-:B----4-:R-:W-:Y:S01]  /*02e0*/  FFMA R2, R8.reuse, R2, R11.reuse ;  /* 0x0000000208027223 */ /* 0x150fe2000000000b */
[----:B------:R-:W-:-:S04]  /*02f0*/  FFMA R14, R8, R14, R11 ;  /* 0x0000000e080e7223 */ /* 0x000fc8000000000b */
[----:B------:R-:W-:Y:S02]  /*0300*/  FSETP.GEU.AND P0, PT, R2, RZ, PT ;  /* 0x000000ff0200720b */ /* 0x000fe40003f0e000 */
[----:B------:R-:W-:Y:S02]  /*0310*/  FSETP.GEU.AND P1, PT, R14, RZ, PT ;  /* 0x000000ff0e00720b */ /* 0x000fe40003f2e000 */
[----:B------:R-:W-:Y:S02]  /*0320*/  FSEL R2, R2, RZ, P0 ;  /* 0x000000ff02027208 */ /* 0x000fe40000000000 */
[----:B------:R-:W-:-:S05]  /*0330*/  FSEL R3, R14, RZ, P1 ;  /* 0x000000ff0e037208 */ /* 0x000fca0000800000 */
[----:B------:R-:W-:Y:S01]  /*0340*/  STG.E.64 desc[UR4][R4.64], R2 ;  /* 0x0000000204007986 */ /* 0x000fe2000c101b04 */
[----:B------:R-:W-:Y:S05]  /*0350*/  EXIT ;  /* 0x000000000000794d */ /* 0x000fea0003800000 */
.L_x_0:
[----:B------:R-:W-:-:S00]  /*0360*/  BRA `(.L_x_0) ;  /* 0xfffffffc00fc7947 */ /* 0x000fc0000383ffff */
[----:B------:R-:W-:-:S00]  /*0370*/  NOP ;  /* 0x0000000000007918 */ /* 0x000fc00000000000 */
        /* <DEDUP_REMOVED lines=8> */
.L_x_1:


//--------------------- .nv.global.init           --------------------------
	.section	.nv.global.init,"aw",@progbits
.nv.global.init:
	.type		_$_str,@object
	.size		_$_str,(_$_str_$_2 - _$_str)
_$_str:
        /*0000*/ 	.byte	0x5f, 0x5f, 0x43, 0x55, 0x44, 0x41, 0x5f, 0x46, 0x54, 0x5a, 0x00
	.type		_$_str_$_2,@object
	.size		_$_str_$_2,(.L_1 - _$_str_$_2)
_$_str_$_2:
        /*000b*/ 	.byte	0x5f, 0x5f, 0x43, 0x55, 0x44, 0x41, 0x5f, 0x50, 0x52, 0x45, 0x43, 0x5f, 0x53, 0x51, 0x52, 0x54
        /*001b*/ 	.byte	0x00
.L_1:


//--------------------- .nv.constant0.triton_poi_fused__native_batch_norm_legit_no_training_relu_26 --------------------------
	.section	.nv.constant0.triton_poi_fused__native_batch_norm_legit_no_training_relu_26,"a",@progbits
	.sectionflags	@""
	.align	4
.nv.constant0.triton_poi_fused__native_batch_norm_legit_no_training_relu_26:
	.zero		580
